//
// Generated by NVIDIA NVVM Compiler
//
// Compiler Build ID: CL-36424714
// Cuda compilation tools, release 13.0, V13.0.88
// Based on NVVM 20.0.0
//

.version 9.0
.target sm_100
.address_size 64

	// .globl	_Z10render_gpuiiPi

.visible .entry _Z10render_gpuiiPi(
	.param .u32 _Z10render_gpuiiPi_param_0,
	.param .u32 _Z10render_gpuiiPi_param_1,
	.param .u64 .ptr .align 1 _Z10render_gpuiiPi_param_2
)
{
	.reg .pred 	%p<4>;
	.reg .b32 	%r<18>;
	.reg .b32 	%f<7>;
	.reg .b64 	%rd<5>;
	.reg .b64 	%fd<5>;

	ld.param.u32 	%r3, [_Z10render_gpuiiPi_param_0];
	ld.param.u32 	%r5, [_Z10render_gpuiiPi_param_1];
	ld.param.u64 	%rd1, [_Z10render_gpuiiPi_param_2];
	mov.u32 	%r6, %ntid.x;
	mov.u32 	%r7, %ctaid.x;
	mov.u32 	%r8, %tid.x;
	mad.lo.s32 	%r1, %r6, %r7, %r8;
	mov.u32 	%r9, %ntid.y;
	mov.u32 	%r10, %ctaid.y;
	mov.u32 	%r11, %tid.y;
	mad.lo.s32 	%r12, %r9, %r10, %r11;
	setp.ge.s32 	%p1, %r1, %r3;
	setp.ge.s32 	%p2, %r12, %r5;
	or.pred  	%p3, %p1, %p2;
	@%p3 bra 	$L__BB0_2;
	cvta.to.global.u64 	%rd2, %rd1;
	mad.lo.s32 	%r13, %r12, %r3, %r1;
	mul.lo.s32 	%r14, %r13, 3;
	cvt.rn.f32.s32 	%f1, %r1;
	cvt.rn.f32.s32 	%f2, %r3;
	div.rn.f32 	%f3, %f1, %f2;
	cvt.rn.f32.u32 	%f4, %r12;
	cvt.rn.f32.u32 	%f5, %r5;
	div.rn.f32 	%f6, %f4, %f5;
	cvt.f64.f32 	%fd1, %f3;
	mul.f64 	%fd2, %fd1, 0d406FFFAE147AE148;
	cvt.rzi.s32.f64 	%r15, %fd2;
	mul.wide.s32 	%rd3, %r14, 4;
	add.s64 	%rd4, %rd2, %rd3;
	st.global.u32 	[%rd4], %r15;
	cvt.f64.f32 	%fd3, %f6;
	mul.f64 	%fd4, %fd3, 0d406FFFAE147AE148;
	cvt.rzi.s32.f64 	%r16, %fd4;
	st.global.u32 	[%rd4+4], %r16;
	mov.b32 	%r17, 51;
	st.global.u32 	[%rd4+8], %r17;
$L__BB0_2:
	ret;

}


// ===== COMPILED SASS (sm_100) =====

	.target	sm_100

	.elftype	@"ET_EXEC"


//--------------------- .note.nv.tkinfo           --------------------------
	.section	.note.nv.tkinfo,"",@"SHT_NOTE"
	.sectionflags	@"SHF_NOTE_NV_TKINFO"
	.tkinfo
        /*0018*/ 	.word	0x00000002
        /*0030*/ 	.string	""
        /*0030*/ 	.string	"ptxas"
        /*0030*/ 	.string	"Cuda compilation tools, release 13.0, V13.0.88"
        /*0030*/ 	.string	"Build cuda_13.0.r13.0/compiler.36424714_0"
        /*0030*/ 	.string	"-arch sm_100 -m 64 "



//--------------------- .note.nv.cuinfo           --------------------------
	.section	.note.nv.cuinfo,"",@"SHT_NOTE"
	.sectionflags	@"SHF_NOTE_NV_CUINFO"
        /*0018*/ 	.short	0x0002
        /*001a*/ 	.short	0x0064
        /*001c*/ 	.short	0x0082
	.zero		2


//--------------------- .nv.info                  --------------------------
	.section	.nv.info,"",@"SHT_CUDA_INFO"
	.align	4


	//----- nvinfo : EIATTR_REGCOUNT
	.align		4
        /*0000*/ 	.byte	0x04, 0x2f
        /*0002*/ 	.short	(.L_1 - .L_0)
	.align		4
.L_0:
        /*0004*/ 	.word	index@(_Z10render_gpuiiPi)
        /*0008*/ 	.word	0x00000011


	//----- nvinfo : EIATTR_FRAME_SIZE
	.align		4
.L_1:
        /*000c*/ 	.byte	0x04, 0x11
        /*000e*/ 	.short	(.L_3 - .L_2)
	.align		4
.L_2:
        /*0010*/ 	.word	index@($__internal_0_$__cuda_sm3x_div_rn_noftz_f32_slowpath)
        /*0014*/ 	.word	0x00000000


	//----- nvinfo : EIATTR_FRAME_SIZE
	.align		4
.L_3:
        /*0018*/ 	.byte	0x04, 0x11
        /*001a*/ 	.short	(.L_5 - .L_4)
	.align		4
.L_4:
        /*001c*/ 	.word	index@(_Z10render_gpuiiPi)
        /*0020*/ 	.word	0x00000000


	//----- nvinfo : EIATTR_MIN_STACK_SIZE
	.align		4
.L_5:
        /*0024*/ 	.byte	0x04, 0x12
        /*0026*/ 	.short	(.L_7 - .L_6)
	.align		4
.L_6:
        /*0028*/ 	.word	index@(_Z10render_gpuiiPi)
        /*002c*/ 	.word	0x00000000
.L_7:


//--------------------- .nv.compat                --------------------------
	.section	.nv.compat,"",@"SHT_CUDA_COMPAT_INFO"
	.align	4
        /*0000*/ 	.byte	0x02, 0x09, 0x00, 0x00, 0x02, 0x02, 0x01, 0x00, 0x02, 0x05, 0x05, 0x00, 0x03, 0x07, 0x01, 0x01
        /*0010*/ 	.byte	0x02, 0x03, 0x00, 0x00, 0x02, 0x06, 0x01, 0x00, 0x04, 0x0b, 0x08, 0x00, 0x01, 0x00, 0x00, 0x00
        /*0020*/ 	.byte	0x00, 0x00, 0x00, 0x00


//--------------------- .nv.info._Z10render_gpuiiPi --------------------------
	.section	.nv.info._Z10render_gpuiiPi,"",@"SHT_CUDA_INFO"
	.sectionflags	@""
	.align	4


	//----- nvinfo : EIATTR_CUDA_API_VERSION
	.align		4
        /*0000*/ 	.byte	0x04, 0x37
        /*0002*/ 	.short	(.L_9 - .L_8)
.L_8:
        /*0004*/ 	.word	0x00000082


	//----- nvinfo : EIATTR_KPARAM_INFO
	.align		4
.L_9:
        /*0008*/ 	.byte	0x04, 0x17
        /*000a*/ 	.short	(.L_11 - .L_10)
.L_10:
        /*000c*/ 	.word	0x00000000
        /*0010*/ 	.short	0x0002
        /*0012*/ 	.short	0x0008
        /*0014*/ 	.byte	0x00, 0xf5, 0x21, 0x00


	//----- nvinfo : EIATTR_KPARAM_INFO
	.align		4
.L_11:
        /*0018*/ 	.byte	0x04, 0x17
        /*001a*/ 	.short	(.L_13 - .L_12)
.L_12:
        /*001c*/ 	.word	0x00000000
        /*0020*/ 	.short	0x0001
        /*0022*/ 	.short	0x0004
        /*0024*/ 	.byte	0x00, 0xf0, 0x11, 0x00


	//----- nvinfo : EIATTR_KPARAM_INFO
	.align		4
.L_13:
        /*0028*/ 	.byte	0x04, 0x17
        /*002a*/ 	.short	(.L_15 - .L_14)
.L_14:
        /*002c*/ 	.word	0x00000000
        /*0030*/ 	.short	0x0000
        /*0032*/ 	.short	0x0000
        /*0034*/ 	.byte	0x00, 0xf0, 0x11, 0x00


	//----- nvinfo : EIATTR_SPARSE_MMA_MASK
	.align		4
.L_15:
        /*0038*/ 	.byte	0x03, 0x50
        /*003a*/ 	.short	0x0000


	//----- nvinfo : EIATTR_MAXREG_COUNT
	.align		4
        /*003c*/ 	.byte	0x03, 0x1b
        /*003e*/ 	.short	0x00ff


	//----- nvinfo : EIATTR_MERCURY_ISA_VERSION
	.align		4
        /*0040*/ 	.byte	0x03, 0x5f
        /*0042*/ 	.short	0x0101


	//----- nvinfo : EIATTR_VRC_CTA_INIT_COUNT
	.align		4
        /*0044*/ 	.byte	0x02, 0x4a
	.zero		1
	.zero		1


	//----- nvinfo : EIATTR_EXIT_INSTR_OFFSETS
	.align		4
        /*0048*/ 	.byte	0x04, 0x1c
        /*004a*/ 	.short	(.L_17 - .L_16)


	//   ....[0]....
.L_16:
        /*004c*/ 	.word	0x000000c0


	//   ....[1]....
        /*0050*/ 	.word	0x000003e0


	//----- nvinfo : EIATTR_CRS_STACK_SIZE
	.align		4
.L_17:
        /*0054*/ 	.byte	0x04, 0x1e
        /*0056*/ 	.short	(.L_19 - .L_18)
.L_18:
        /*0058*/ 	.word	0x00000000


	//----- nvinfo : EIATTR_CBANK_PARAM_SIZE
	.align		4
.L_19:
        /*005c*/ 	.byte	0x03, 0x19
        /*005e*/ 	.short	0x0010


	//----- nvinfo : EIATTR_PARAM_CBANK
	.align		4
        /*0060*/ 	.byte	0x04, 0x0a
        /*0062*/ 	.short	(.L_21 - .L_20)
	.align		4
.L_20:
        /*0064*/ 	.word	index@(.nv.constant0._Z10render_gpuiiPi)
        /*0068*/ 	.short	0x0380
        /*006a*/ 	.short	0x0010


	//----- nvinfo : EIATTR_SW_WAR
	.align		4
.L_21:
        /*006c*/ 	.byte	0x04, 0x36
        /*006e*/ 	.short	(.L_23 - .L_22)
.L_22:
        /*0070*/ 	.word	0x00000008
.L_23:


//--------------------- .nv.callgraph             --------------------------
	.section	.nv.callgraph,"",@"SHT_CUDA_CALLGRAPH"
	.align	4
	.sectionentsize	8
	.align		4
        /*0000*/ 	.word	0x00000000
	.align		4
        /*0004*/ 	.word	0xffffffff
	.align		4
        /*0008*/ 	.word	0x00000000
	.align		4
        /*000c*/ 	.word	0xfffffffe
	.align		4
        /*0010*/ 	.word	0x00000000
	.align		4
        /*0014*/ 	.word	0xfffffffd
	.align		4
        /*0018*/ 	.word	0x00000000
	.align		4
        /*001c*/ 	.word	0xfffffffc


//--------------------- .text._Z10render_gpuiiPi  --------------------------
	.section	.text._Z10render_gpuiiPi,"ax",@progbits
	.align	128
        .global         _Z10render_gpuiiPi
        .type           _Z10render_gpuiiPi,@function
        .size           _Z10render_gpuiiPi,(.L_x_16 - _Z10render_gpuiiPi)
        .other          _Z10render_gpuiiPi,@"STO_CUDA_ENTRY STV_DEFAULT"
_Z10render_gpuiiPi:
.text._Z10render_gpuiiPi:
[----:B------:R-:W-:Y:S01]  /*0000*/  LDC R1, c[0x0][0x37c] ;  /* 0x0000df00ff017b82 */ /* 0x000fe20000000800 */
[----:B------:R-:W0:Y:S01]  /*0010*/  S2R R4, SR_CTAID.Y ;  /* 0x0000000000047919 */ /* 0x000e220000002600 */
[----:B------:R-:W1:Y:S01]  /*0020*/  LDCU UR4, c[0x0][0x360] ;  /* 0x00006c00ff0477ac */ /* 0x000e620008000800 */
[----:B------:R-:W0:Y:S01]  /*0030*/  S2R R5, SR_TID.Y ;  /* 0x0000000000057919 */ /* 0x000e220000002200 */
[----:B------:R-:W0:Y:S01]  /*0040*/  LDCU UR5, c[0x0][0x364] ;  /* 0x00006c80ff0577ac */ /* 0x000e220008000800 */
[----:B------:R-:W1:Y:S01]  /*0050*/  S2R R3, SR_CTAID.X ;  /* 0x0000000000037919 */ /* 0x000e620000002500 */
[----:B------:R-:W2:Y:S01]  /*0060*/  LDCU.64 UR6, c[0x0][0x380] ;  /* 0x00007000ff0677ac */ /* 0x000ea20008000a00 */
[----:B------:R-:W1:Y:S01]  /*0070*/  S2R R0, SR_TID.X ;  /* 0x0000000000007919 */ /* 0x000e620000002100 */
[----:B0-----:R-:W-:-:S05]  /*0080*/  IMAD R4, R4, UR5, R5 ;  /* 0x0000000504047c24 */ /* 0x001fca000f8e0205 */
[----:B--2---:R-:W-:Y:S01]  /*0090*/  ISETP.GE.AND P0, PT, R4, UR7, PT ;  /* 0x0000000704007c0c */ /* 0x004fe2000bf06270 */
[----:B-1----:R-:W-:-:S05]  /*00a0*/  IMAD R3, R3, UR4, R0 ;  /* 0x0000000403037c24 */ /* 0x002fca000f8e0200 */
[----:B------:R-:W-:-:S13]  /*00b0*/  ISETP.GE.OR P0, PT, R3, UR6, P0 ;  /* 0x0000000603007c0c */ /* 0x000fda0008706670 */
[----:B------:R-:W-:Y:S05]  /*00c0*/  @P0 EXIT ;  /* 0x000000000000094d */ /* 0x000fea0003800000 */
[----:B------:R-:W-:Y:S01]  /*00d0*/  I2FP.F32.S32 R7, UR6 ;  /* 0x0000000600077c45 */ /* 0x000fe20008201400 */
[----:B------:R-:W-:Y:S01]  /*00e0*/  BSSY.RECONVERGENT B0, `(.L_x_0) ;  /* 0x0000010000007945 */ /* 0x000fe20003800200 */
[----:B------:R-:W-:Y:S02]  /*00f0*/  I2FP.F32.S32 R0, R3 ;  /* 0x0000000300007245 */ /* 0x000fe40000201400 */
[----:B------:R-:W0:Y:S08]  /*0100*/  MUFU.RCP R2, R7 ;  /* 0x0000000700027308 */ /* 0x000e300000001000 */
[----:B------:R-:W1:Y:S01]  /*0110*/  FCHK P0, R0, R7 ;  /* 0x0000000700007302 */ /* 0x000e620000000000 */
[----:B0-----:R-:W-:-:S04]  /*0120*/  FFMA R5, -R7, R2, 1 ;  /* 0x3f80000007057423 */ /* 0x001fc80000000102 */
[----:B------:R-:W-:Y:S01]  /*0130*/  FFMA R5, R2, R5, R2 ;  /* 0x0000000502057223 */ /* 0x000fe20000000002 */
[----:B------:R-:W-:-:S03]  /*0140*/  IMAD R2, R4, UR6, R3 ;  /* 0x0000000604027c24 */ /* 0x000fc6000f8e0203 */
[----:B------:R-:W-:Y:S01]  /*0150*/  FFMA R6, R0, R5, RZ ;  /* 0x0000000500067223 */ /* 0x000fe200000000ff */
[----:B------:R-:W-:-:S03]  /*0160*/  IMAD R2, R2, 0x3, RZ ;  /* 0x0000000302027824 */ /* 0x000fc600078e02ff */
[----:B------:R-:W-:-:S04]  /*0170*/  FFMA R3, -R7, R6, R0 ;  /* 0x0000000607037223 */ /* 0x000fc80000000100 */
[----:B------:R-:W-:Y:S01]  /*0180*/  FFMA R5, R5, R3, R6 ;  /* 0x0000000305057223 */ /* 0x000fe20000000006 */
[----:B-1----:R-:W-:Y:S06]  /*0190*/  @!P0 BRA `(.L_x_1) ;  /* 0x0000000000108947 */ /* 0x002fec0003800000 */
[----:B------:R-:W-:Y:S01]  /*01a0*/  IMAD.MOV.U32 R3, RZ, RZ, R7 ;  /* 0x000000ffff037224 */ /* 0x000fe200078e0007 */
[----:B------:R-:W-:-:S07]  /*01b0*/  MOV R6, 0x1d0 ;  /* 0x000001d000067802 */ /* 0x000fce0000000f00 */
[----:B------:R-:W-:Y:S05]  /*01c0*/  CALL.REL.NOINC `($__internal_0_$__cuda_sm3x_div_rn_noftz_f32_slowpath) ;  /* 0x0000000000887944 */ /* 0x000fea0003c00000 */
[----:B------:R-:W-:-:S07]  /*01d0*/  IMAD.MOV.U32 R5, RZ, RZ, R0 ;  /* 0x000000ffff057224 */ /* 0x000fce00078e0000 */
.L_x_1:
[----:B------:R-:W-:Y:S05]  /*01e0*/  BSYNC.RECONVERGENT B0 ;  /* 0x0000000000007941 */ /* 0x000fea0003800200 */
.L_x_0:
[----:B------:R-:W0:Y:S01]  /*01f0*/  LDCU UR4, c[0x0][0x384] ;  /* 0x00007080ff0477ac */ /* 0x000e220008000800 */
[----:B------:R-:W-:Y:S01]  /*0200*/  I2FP.F32.U32 R0, R4 ;  /* 0x0000000400007245 */ /* 0x000fe20000201000 */
[----:B------:R-:W-:Y:S01]  /*0210*/  BSSY.RECONVERGENT B0, `(.L_x_2) ;  /* 0x000000e000007945 */ /* 0x000fe20003800200 */
[----:B0-----:R-:W-:Y:S01]  /*0220*/  I2FP.F32.U32 R3, UR4 ;  /* 0x0000000400037c45 */ /* 0x001fe20008201000 */
[----:B------:R-:W0:Y:S03]  /*0230*/  LDCU.64 UR4, c[0x0][0x358] ;  /* 0x00006b00ff0477ac */ /* 0x000e260008000a00 */
[----:B------:R-:W1:Y:S08]  /*0240*/  MUFU.RCP R6, R3 ;  /* 0x0000000300067308 */ /* 0x000e700000001000 */
[----:B------:R-:W2:Y:S01]  /*0250*/  FCHK P0, R0, R3 ;  /* 0x0000000300007302 */ /* 0x000ea20000000000 */
[----:B-1----:R-:W-:-:S04]  /*0260*/  FFMA R7, -R3, R6, 1 ;  /* 0x3f80000003077423 */ /* 0x002fc80000000106 */
[----:B------:R-:W-:-:S04]  /*0270*/  FFMA R7, R6, R7, R6 ;  /* 0x0000000706077223 */ /* 0x000fc80000000006 */
[----:B------:R-:W-:-:S04]  /*0280*/  FFMA R4, R0, R7, RZ ;  /* 0x0000000700047223 */ /* 0x000fc800000000ff */
[----:B------:R-:W-:-:S04]  /*0290*/  FFMA R6, -R3, R4, R0 ;  /* 0x0000000403067223 */ /* 0x000fc80000000100 */
[----:B------:R-:W-:Y:S01]  /*02a0*/  FFMA R12, R7, R6, R4 ;  /* 0x00000006070c7223 */ /* 0x000fe20000000004 */
[----:B0-2---:R-:W-:Y:S06]  /*02b0*/  @!P0 BRA `(.L_x_3) ;  /* 0x00000000000c8947 */ /* 0x005fec0003800000 */
[----:B------:R-:W-:-:S07]  /*02c0*/  MOV R6, 0x2e0 ;  /* 0x000002e000067802 */ /* 0x000fce0000000f00 */
[----:B------:R-:W-:Y:S05]  /*02d0*/  CALL.REL.NOINC `($__internal_0_$__cuda_sm3x_div_rn_noftz_f32_slowpath) ;  /* 0x0000000000447944 */ /* 0x000fea0003c00000 */
[----:B------:R-:W-:-:S07]  /*02e0*/  IMAD.MOV.U32 R12, RZ, RZ, R0 ;  /* 0x000000ffff0c7224 */ /* 0x000fce00078e0000 */
.L_x_3:
[----:B------:R-:W-:Y:S05]  /*02f0*/  BSYNC.RECONVERGENT B0 ;  /* 0x0000000000007941 */ /* 0x000fea0003800200 */
.L_x_2:
[----:B------:R-:W0:Y:S01]  /*0300*/  F2F.F64.F32 R4, R5 ;  /* 0x0000000500047310 */ /* 0x000e220000201800 */
[----:B------:R-:W1:Y:S01]  /*0310*/  LDC.64 R10, c[0x0][0x388] ;  /* 0x0000e200ff0a7b82 */ /* 0x000e620000000a00 */
[----:B------:R-:W-:Y:S01]  /*0320*/  UMOV UR6, 0x147ae148 ;  /* 0x147ae14800067882 */ /* 0x000fe20000000000 */
[----:B------:R-:W-:-:S05]  /*0330*/  UMOV UR7, 0x406fffae ;  /* 0x406fffae00077882 */ /* 0x000fca0000000000 */
[----:B------:R-:W2:Y:S01]  /*0340*/  F2F.F64.F32 R8, R12 ;  /* 0x0000000c00087310 */ /* 0x000ea20000201800 */
[----:B0-----:R-:W-:Y:S02]  /*0350*/  DMUL R6, R4, UR6 ;  /* 0x0000000604067c28 */ /* 0x001fe40008000000 */
[----:B--2---:R-:W-:-:S08]  /*0360*/  DMUL R8, R8, UR6 ;  /* 0x0000000608087c28 */ /* 0x004fd00008000000 */
[----:B------:R-:W0:Y:S01]  /*0370*/  F2I.F64.TRUNC R7, R6 ;  /* 0x0000000600077311 */ /* 0x000e22000030d100 */
[----:B-1----:R-:W-:-:S04]  /*0380*/  IMAD.WIDE R2, R2, 0x4, R10 ;  /* 0x0000000402027825 */ /* 0x002fc800078e020a */
[----:B------:R-:W-:-:S03]  /*0390*/  IMAD.MOV.U32 R11, RZ, RZ, 0x33 ;  /* 0x00000033ff0b7424 */ /* 0x000fc600078e00ff */
[----:B------:R-:W1:Y:S02]  /*03a0*/  F2I.F64.TRUNC R9, R8 ;  /* 0x0000000800097311 */ /* 0x000e64000030d100 */
[----:B------:R-:W-:Y:S04]  /*03b0*/  STG.E desc[UR4][R2.64+0x8], R11 ;  /* 0x0000080b02007986 */ /* 0x000fe8000c101904 */
[----:B0-----:R-:W-:Y:S04]  /*03c0*/  STG.E desc[UR4][R2.64], R7 ;  /* 0x0000000702007986 */ /* 0x001fe8000c101904 */
[----:B-1----:R-:W-:Y:S01]  /*03d0*/  STG.E desc[UR4][R2.64+0x4], R9 ;  /* 0x0000040902007986 */ /* 0x002fe2000c101904 */
[----:B------:R-:W-:Y:S05]  /*03e0*/  EXIT ;  /* 0x000000000000794d */ /* 0x000fea0003800000 */
        .weak           $__internal_0_$__cuda_sm3x_div_rn_noftz_f32_slowpath
        .type           $__internal_0_$__cuda_sm3x_div_rn_noftz_f32_slowpath,@function
        .size           $__internal_0_$__cuda_sm3x_div_rn_noftz_f32_slowpath,(.L_x_16 - $__internal_0_$__cuda_sm3x_div_rn_noftz_f32_slowpath)
$__internal_0_$__cuda_sm3x_div_rn_noftz_f32_slowpath:
[----:B------:R-:W-:Y:S01]  /*03f0*/  SHF.R.U32.HI R8, RZ, 0x17, R3 ;  /* 0x00000017ff087819 */ /* 0x000fe20000011603 */
[----:B------:R-:W-:Y:S01]  /*0400*/  BSSY.RECONVERGENT B1, `(.L_x_4) ;  /* 0x0000062000017945 */ /* 0x000fe20003800200 */
[----:B------:R-:W-:Y:S02]  /*0410*/  SHF.R.U32.HI R7, RZ, 0x17, R0 ;  /* 0x00000017ff077819 */ /* 0x000fe40000011600 */
[----:B------:R-:W-:Y:S02]  /*0420*/  LOP3.LUT R12, R8, 0xff, RZ, 0xc0, !PT ;  /* 0x000000ff080c7812 */ /* 0x000fe400078ec0ff */
[----:B------:R-:W-:-:S03]  /*0430*/  LOP3.LUT R10, R7, 0xff, RZ, 0xc0, !PT ;  /* 0x000000ff070a7812 */ /* 0x000fc600078ec0ff */
[----:B------:R-:W-:Y:S02]  /*0440*/  VIADD R9, R12, 0xffffffff ;  /* 0xffffffff0c097836 */ /* 0x000fe40000000000 */
[----:B------:R-:W-:-:S03]  /*0450*/  VIADD R8, R10, 0xffffffff ;  /* 0xffffffff0a087836 */ /* 0x000fc60000000000 */
[----:B------:R-:W-:-:S04]  /*0460*/  ISETP.GT.U32.AND P0, PT, R9, 0xfd, PT ;  /* 0x000000fd0900780c */ /* 0x000fc80003f04070 */
[----:B------:R-:W-:-:S13]  /*0470*/  ISETP.GT.U32.OR P0, PT, R8, 0xfd, P0 ;  /* 0x000000fd0800780c */ /* 0x000fda0000704470 */
[----:B------:R-:W-:Y:S01]  /*0480*/  @!P0 IMAD.MOV.U32 R7, RZ, RZ, RZ ;  /* 0x000000ffff078224 */ /* 0x000fe200078e00ff */
[----:B------:R-:W-:Y:S06]  /*0490*/  @!P0 BRA `(.L_x_5) ;  /* 0x00000000005c8947 */ /* 0x000fec0003800000 */
[----:B------:R-:W-:Y:S02]  /*04a0*/  FSETP.GTU.FTZ.AND P0, PT, |R0|, +INF , PT ;  /* 0x7f8000000000780b */ /* 0x000fe40003f1c200 */
[----:B------:R-:W-:-:S04]  /*04b0*/  FSETP.GTU.FTZ.AND P1, PT, |R3|, +INF , PT ;  /* 0x7f8000000300780b */ /* 0x000fc80003f3c200 */
[----:B------:R-:W-:-:S13]  /*04c0*/  PLOP3.LUT P0, PT, P0, P1, PT, 0xf8, 0x8f ;  /* 0x00000000008f781c */ /* 0x000fda0000703f70 */
[----:B------:R-:W-:Y:S05]  /*04d0*/  @P0 BRA `(.L_x_6) ;  /* 0x00000004004c0947 */ /* 0x000fea0003800000 */
[----:B------:R-:W-:-:S13]  /*04e0*/  LOP3.LUT P0, RZ, R3, 0x7fffffff, R0, 0xc8, !PT ;  /* 0x7fffffff03ff7812 */ /* 0x000fda000780c800 */
[----:B------:R-:W-:Y:S05]  /*04f0*/  @!P0 BRA `(.L_x_7) ;  /* 0x00000004003c8947 */ /* 0x000fea0003800000 */
[C---:B------:R-:W-:Y:S02]  /*0500*/  FSETP.NEU.FTZ.AND P2, PT, |R0|.reuse, +INF , PT ;  /* 0x7f8000000000780b */ /* 0x040fe40003f5d200 */
[----:B------:R-:W-:Y:S02]  /*0510*/  FSETP.NEU.FTZ.AND P1, PT, |R3|, +INF , PT ;  /* 0x7f8000000300780b */ /* 0x000fe40003f3d200 */
[----:B------:R-:W-:-:S11]  /*0520*/  FSETP.NEU.FTZ.AND P0, PT, |R0|, +INF , PT ;  /* 0x7f8000000000780b */ /* 0x000fd60003f1d200 */
[----:B------:R-:W-:Y:S05]  /*0530*/  @!P1 BRA !P2, `(.L_x_7) ;  /* 0x00000004002c9947 */ /* 0x000fea0005000000 */
[----:B------:R-:W-:-:S04]  /*0540*/  LOP3.LUT P2, RZ, R0, 0x7fffffff, RZ, 0xc0, !PT ;  /* 0x7fffffff00ff7812 */ /* 0x000fc8000784c0ff */
[----:B------:R-:W-:-:S13]  /*0550*/  PLOP3.LUT P1, PT, P1, P2, PT, 0x2f, 0xf2 ;  /* 0x0000000000f2781c */ /* 0x000fda0000f24577 */
[----:B------:R-:W-:Y:S05]  /*0560*/  @P1 BRA `(.L_x_8) ;  /* 0x0000000400181947 */ /* 0x000fea0003800000 */
[----:B------:R-:W-:-:S04]  /*0570*/  LOP3.LUT P1, RZ, R3, 0x7fffffff, RZ, 0xc0, !PT ;  /* 0x7fffffff03ff7812 */ /* 0x000fc8000782c0ff */
[----:B------:R-:W-:-:S13]  /*0580*/  PLOP3.LUT P0, PT, P0, P1, PT, 0x2f, 0xf2 ;  /* 0x0000000000f2781c */ /* 0x000fda0000702577 */
[----:B------:R-:W-:Y:S05]  /*0590*/  @P0 BRA `(.L_x_9) ;  /* 0x0000000400000947 */ /* 0x000fea0003800000 */
[----:B------:R-:W-:Y:S02]  /*05a0*/  ISETP.GE.AND P0, PT, R8, RZ, PT ;  /* 0x000000ff0800720c */ /* 0x000fe40003f06270 */
[----:B------:R-:W-:-:S11]  /*05b0*/  ISETP.GE.AND P1, PT, R9, RZ, PT ;  /* 0x000000ff0900720c */ /* 0x000fd60003f26270 */
[----:B------:R-:W-:Y:S02]  /*05c0*/  @P0 IMAD.MOV.U32 R7, RZ, RZ, RZ ;  /* 0x000000ffff070224 */ /* 0x000fe400078e00ff */
[----:B------:R-:W-:Y:S01]  /*05d0*/  @!P0 FFMA R0, R0, 1.84467440737095516160e+19, RZ ;  /* 0x5f80000000008823 */ /* 0x000fe200000000ff */
[----:B------:R-:W-:Y:S02]  /*05e0*/  @!P0 IMAD.MOV.U32 R7, RZ, RZ, -0x40 ;  /* 0xffffffc0ff078424 */ /* 0x000fe400078e00ff */
[----:B------:R-:W-:Y:S02]  /*05f0*/  @!P1 FFMA R3, R3, 1.84467440737095516160e+19, RZ ;  /* 0x5f80000003039823 */ /* 0x000fe400000000ff */
[----:B------:R-:W-:-:S07]  /*0600*/  @!P1 VIADD R7, R7, 0x40 ;  /* 0x0000004007079836 */ /* 0x000fce0000000000 */
.L_x_5:
[----:B------:R-:W-:Y:S01]  /*0610*/  LEA R8, R12, 0xc0800000, 0x17 ;  /* 0xc08000000c087811 */ /* 0x000fe200078eb8ff */
[----:B------:R-:W-:Y:S04]  /*0620*/  BSSY.RECONVERGENT B2, `(.L_x_10) ;  /* 0x0000036000027945 */ /* 0x000fe80003800200 */
[----:B------:R-:W-:Y:S02]  /*0630*/  IMAD.IADD R8, R3, 0x1, -R8 ;  /* 0x0000000103087824 */ /* 0x000fe400078e0a08 */
[----:B------:R-:W-:Y:S02]  /*0640*/  VIADD R3, R10, 0xffffff81 ;  /* 0xffffff810a037836 */ /* 0x000fe40000000000 */
[----:B------:R0:W1:Y:S01]  /*0650*/  MUFU.RCP R9, R8 ;  /* 0x0000000800097308 */ /* 0x0000620000001000 */
[----:B------:R-:W-:Y:S01]  /*0660*/  FADD.FTZ R11, -R8, -RZ ;  /* 0x800000ff080b7221 */ /* 0x000fe20000010100 */
[C---:B------:R-:W-:Y:S01]  /*0670*/  IMAD R0, R3.reuse, -0x800000, R0 ;  /* 0xff80000003007824 */ /* 0x040fe200078e0200 */
[----:B0-----:R-:W-:-:S05]  /*0680*/  IADD3 R8, PT, PT, R3, 0x7f, -R12 ;  /* 0x0000007f03087810 */ /* 0x001fca0007ffe80c */
[----:B------:R-:W-:Y:S02]  /*0690*/  IMAD.IADD R8, R8, 0x1, R7 ;  /* 0x0000000108087824 */ /* 0x000fe400078e0207 */
[----:B-1----:R-:W-:-:S04]  /*06a0*/  FFMA R10, R9, R11, 1 ;  /* 0x3f800000090a7423 */ /* 0x002fc8000000000b */
[----:B------:R-:W-:-:S04]  /*06b0*/  FFMA R14, R9, R10, R9 ;  /* 0x0000000a090e7223 */ /* 0x000fc80000000009 */
[----:B------:R-:W-:-:S04]  /*06c0*/  FFMA R9, R0, R14, RZ ;  /* 0x0000000e00097223 */ /* 0x000fc800000000ff */
[----:B------:R-:W-:-:S04]  /*06d0*/  FFMA R10, R11, R9, R0 ;  /* 0x000000090b0a7223 */ /* 0x000fc80000000000 */
[----:B------:R-:W-:-:S04]  /*06e0*/  FFMA R9, R14, R10, R9 ;  /* 0x0000000a0e097223 */ /* 0x000fc80000000009 */
[----:B------:R-:W-:-:S04]  /*06f0*/  FFMA R10, R11, R9, R0 ;  /* 0x000000090b0a7223 */ /* 0x000fc80000000000 */
[----:B------:R-:W-:-:S05]  /*0700*/  FFMA R0, R14, R10, R9 ;  /* 0x0000000a0e007223 */ /* 0x000fca0000000009 */
[----:B------:R-:W-:-:S04]  /*0710*/  SHF.R.U32.HI R3, RZ, 0x17, R0 ;  /* 0x00000017ff037819 */ /* 0x000fc80000011600 */
[----:B------:R-:W-:-:S05]  /*0720*/  LOP3.LUT R3, R3, 0xff, RZ, 0xc0, !PT ;  /* 0x000000ff03037812 */ /* 0x000fca00078ec0ff */
[----:B------:R-:W-:-:S04]  /*0730*/  IMAD.IADD R11, R3, 0x1, R8 ;  /* 0x00000001030b7824 */ /* 0x000fc800078e0208 */
[----:B------:R-:W-:-:S05]  /*0740*/  VIADD R3, R11, 0xffffffff ;  /* 0xffffffff0b037836 */ /* 0x000fca0000000000 */
[----:B------:R-:W-:-:S13]  /*0750*/  ISETP.GE.U32.AND P0, PT, R3, 0xfe, PT ;  /* 0x000000fe0300780c */ /* 0x000fda0003f06070 */
[----:B------:R-:W-:Y:S05]  /*0760*/  @!P0 BRA `(.L_x_11) ;  /* 0x0000000000808947 */ /* 0x000fea0003800000 */
[----:B------:R-:W-:-:S13]  /*0770*/  ISETP.GT.AND P0, PT, R11, 0xfe, PT ;  /* 0x000000fe0b00780c */ /* 0x000fda0003f04270 */
[----:B------:R-:W-:Y:S05]  /*0780*/  @P0 BRA `(.L_x_12) ;  /* 0x00000000006c0947 */ /* 0x000fea0003800000 */
[----:B------:R-:W-:-:S13]  /*0790*/  ISETP.GE.AND P0, PT, R11, 0x1, PT ;  /* 0x000000010b00780c */ /* 0x000fda0003f06270 */
[----:B------:R-:W-:Y:S05]  /*07a0*/  @P0 BRA `(.L_x_13) ;  /* 0x0000000000740947 */ /* 0x000fea0003800000 */
[----:B------:R-:W-:Y:S02]  /*07b0*/  ISETP.GE.AND P0, PT, R11, -0x18, PT ;  /* 0xffffffe80b00780c */ /* 0x000fe40003f06270 */
[----:B------:R-:W-:-:S11]  /*07c0*/  LOP3.LUT R0, R0, 0x80000000, RZ, 0xc0, !PT ;  /* 0x8000000000007812 */ /* 0x000fd600078ec0ff */
[----:B------:R-:W-:Y:S05]  /*07d0*/  @!P0 BRA `(.L_x_13) ;  /* 0x0000000000688947 */ /* 0x000fea0003800000 */
[CCC-:B------:R-:W-:Y:S01]  /*07e0*/  FFMA.RZ R3, R14.reuse, R10.reuse, R9.reuse ;  /* 0x0000000a0e037223 */ /* 0x1c0fe2000000c009 */
[CCC-:B------:R-:W-:Y:S01]  /*07f0*/  FFMA.RM R8, R14.reuse, R10.reuse, R9.reuse ;  /* 0x0000000a0e087223 */ /* 0x1c0fe20000004009 */
[C---:B------:R-:W-:Y:S02]  /*0800*/  ISETP.NE.AND P2, PT, R11.reuse, RZ, PT ;  /* 0x000000ff0b00720c */ /* 0x040fe40003f45270 */
[----:B------:R-:W-:Y:S02]  /*0810*/  ISETP.NE.AND P1, PT, R11, RZ, PT ;  /* 0x000000ff0b00720c */ /* 0x000fe40003f25270 */
[----:B------:R-:W-:Y:S01]  /*0820*/  LOP3.LUT R7, R3, 0x7fffff, RZ, 0xc0, !PT ;  /* 0x007fffff03077812 */ /* 0x000fe200078ec0ff */
[----:B------:R-:W-:Y:S01]  /*0830*/  FFMA.RP R3, R14, R10, R9 ;  /* 0x0000000a0e037223 */ /* 0x000fe20000008009 */
[----:B------:R-:W-:Y:S02]  /*0840*/  VIADD R10, R11, 0x20 ;  /* 0x000000200b0a7836 */ /* 0x000fe40000000000 */
[----:B------:R-:W-:Y:S01]  /*0850*/  LOP3.LUT R7, R7, 0x800000, RZ, 0xfc, !PT ;  /* 0x0080000007077812 */ /* 0x000fe200078efcff */
[----:B------:R-:W-:Y:S01]  /*0860*/  IMAD.MOV R9, RZ, RZ, -R11 ;  /* 0x000000ffff097224 */ /* 0x000fe200078e0a0b */
[----:B------:R-:W-:-:S02]  /*0870*/  FSETP.NEU.FTZ.AND P0, PT, R3, R8, PT ;  /* 0x000000080300720b */ /* 0x000fc40003f1d000 */
[----:B------:R-:W-:Y:S02]  /*0880*/  SHF.L.U32 R10, R7, R10, RZ ;  /* 0x0000000a070a7219 */ /* 0x000fe400000006ff */
[----:B------:R-:W-:Y:S02]  /*0890*/  SEL R8, R9, RZ, P2 ;  /* 0x000000ff09087207 */ /* 0x000fe40001000000 */
[----:B------:R-:W-:Y:S02]  /*08a0*/  ISETP.NE.AND P1, PT, R10, RZ, P1 ;  /* 0x000000ff0a00720c */ /* 0x000fe40000f25270 */
[----:B------:R-:W-:Y:S02]  /*08b0*/  SHF.R.U32.HI R8, RZ, R8, R7 ;  /* 0x00000008ff087219 */ /* 0x000fe40000011607 */
[----:B------:R-:W-:Y:S02]  /*08c0*/  PLOP3.LUT P0, PT, P0, P1, PT, 0xf8, 0x8f ;  /* 0x00000000008f781c */ /* 0x000fe40000703f70 */
[----:B------:R-:W-:-:S02]  /*08d0*/  SHF.R.U32.HI R10, RZ, 0x1, R8 ;  /* 0x00000001ff0a7819 */ /* 0x000fc40000011608 */
[----:B------:R-:W-:-:S04]  /*08e0*/  SEL R3, RZ, 0x1, !P0 ;  /* 0x00000001ff037807 */ /* 0x000fc80004000000 */
[----:B------:R-:W-:-:S04]  /*08f0*/  LOP3.LUT R3, R3, 0x1, R10, 0xf8, !PT ;  /* 0x0000000103037812 */ /* 0x000fc800078ef80a */
[----:B------:R-:W-:-:S05]  /*0900*/  LOP3.LUT R3, R3, R8, RZ, 0xc0, !PT ;  /* 0x0000000803037212 */ /* 0x000fca00078ec0ff */
[----:B------:R-:W-:-:S05]  /*0910*/  IMAD.IADD R3, R10, 0x1, R3 ;  /* 0x000000010a037824 */ /* 0x000fca00078e0203 */
[----:B------:R-:W-:Y:S01]  /*0920*/  LOP3.LUT R0, R3, R0, RZ, 0xfc, !PT ;  /* 0x0000000003007212 */ /* 0x000fe200078efcff */
[----:B------:R-:W-:Y:S06]  /*0930*/  BRA `(.L_x_13) ;  /* 0x0000000000107947 */ /* 0x000fec0003800000 */
.L_x_12:
[----:B------:R-:W-:-:S04]  /*0940*/  LOP3.LUT R0, R0, 0x80000000, RZ, 0xc0, !PT ;  /* 0x8000000000007812 */ /* 0x000fc800078ec0ff */
[----:B------:R-:W-:Y:S01]  /*0950*/  LOP3.LUT R0, R0, 0x7f800000, RZ, 0xfc, !PT ;  /* 0x7f80000000007812 */ /* 0x000fe200078efcff */
[----:B------:R-:W-:Y:S06]  /*0960*/  BRA `(.L_x_13) ;  /* 0x0000000000047947 */ /* 0x000fec0003800000 */
.L_x_11:
[----:B------:R-:W-:-:S07]  /*0970*/  IMAD R0, R8, 0x800000, R0 ;  /* 0x0080000008007824 */ /* 0x000fce00078e0200 */
.L_x_13:
[----:B------:R-:W-:Y:S05]  /*0980*/  BSYNC.RECONVERGENT B2 ;  /* 0x0000000000027941 */ /* 0x000fea0003800200 */
.L_x_10:
[----:B------:R-:W-:Y:S05]  /*0990*/  BRA `(.L_x_14) ;  /* 0x0000000000207947 */ /* 0x000fea0003800000 */
.L_x_9:
[----:B------:R-:W-:-:S04]  /*09a0*/  LOP3.LUT R0, R3, 0x80000000, R0, 0x48, !PT ;  /* 0x8000000003007812 */ /* 0x000fc800078e4800 */
[----:B------:R-:W-:Y:S01]  /*09b0*/  LOP3.LUT R0, R0, 0x7f800000, RZ, 0xfc, !PT ;  /* 0x7f80000000007812 */ /* 0x000fe200078efcff */
[----:B------:R-:W-:Y:S06]  /*09c0*/  BRA `(.L_x_14) ;  /* 0x0000000000147947 */ /* 0x000fec0003800000 */
.L_x_8:
[----:B------:R-:W-:Y:S01]  /*09d0*/  LOP3.LUT R0, R3, 0x80000000, R0, 0x48, !PT ;  /* 0x8000000003007812 */ /* 0x000fe200078e4800 */
[----:B------:R-:W-:Y:S06]  /*09e0*/  BRA `(.L_x_14) ;  /* 0x00000000000c7947 */ /* 0x000fec0003800000 */
.L_x_7:
[----:B------:R-:W0:Y:S01]  /*09f0*/  MUFU.RSQ R0, -QNAN ;  /* 0xffc0000000007908 */ /* 0x000e220000001400 */
[----:B------:R-:W-:Y:S05]  /*0a00*/  BRA `(.L_x_14) ;  /* 0x0000000000047947 */ /* 0x000fea0003800000 */
.L_x_6:
[----:B------:R-:W-:-:S07]  /*0a10*/  FADD.FTZ R0, R0, R3 ;  /* 0x0000000300007221 */ /* 0x000fce0000010000 */
.L_x_14:
[----:B------:R-:W-:Y:S05]  /*0a20*/  BSYNC.RECONVERGENT B1 ;  /* 0x0000000000017941 */ /* 0x000fea0003800200 */
.L_x_4:
[----:B------:R-:W-:-:S04]  /*0a30*/  IMAD.MOV.U32 R7, RZ, RZ, 0x0 ;  /* 0x00000000ff077424 */ /* 0x000fc800078e00ff */
[----:B0-----:R-:W-:Y:S05]  /*0a40*/  RET.REL.NODEC R6 `(_Z10render_gpuiiPi) ;  /* 0xfffffff4066c7950 */ /* 0x001fea0003c3ffff */
.L_x_15:
[----:B------:R-:W-:-:S00]  /*0a50*/  BRA `(.L_x_15) ;  /* 0xfffffffc00fc7947 */ /* 0x000fc0000383ffff */
[----:B------:R-:W-:-:S00]  /*0a60*/  NOP ;  /* 0x0000000000007918 */ /* 0x000fc00000000000 */
        /* <DEDUP_REMOVED lines=9> */
.L_x_16:


//--------------------- .nv.shared.reserved.0     --------------------------
	.section	.nv.shared.reserved.0,"aw",@nobits
	.weak		__nv_reservedSMEM_offset_0_alias
	.size		__nv_reservedSMEM_offset_0_alias, 0, 64
	.other		__nv_reservedSMEM_offset_0_alias,@"STO_CUDA_RESERVED_SHARED STV_DEFAULT"
__nv_reservedSMEM_offset_0_alias:
	.zero		0
	.zero		64


//--------------------- .nv.constant0._Z10render_gpuiiPi --------------------------
	.section	.nv.constant0._Z10render_gpuiiPi,"a",@progbits
	.sectionflags	@""
	.align	4
.nv.constant0._Z10render_gpuiiPi:
	.zero		912


//--------------------- SYMBOLS --------------------------

	.type		.nv.reservedSmem.offset0,@object
	.size		.nv.reservedSmem.offset0,0x4
